//
// Generated by NVIDIA NVVM Compiler
//
// Compiler Build ID: CL-36424714
// Cuda compilation tools, release 13.0, V13.0.88
// Based on NVVM 20.0.0
//

.version 9.0
.target sm_100
.address_size 64

	// .globl	_Z14yuv2rgb_kernelIhfEvPT_PT0_ii

.visible .entry _Z14yuv2rgb_kernelIhfEvPT_PT0_ii(
	.param .u64 .ptr .align 1 _Z14yuv2rgb_kernelIhfEvPT_PT0_ii_param_0,
	.param .u64 .ptr .align 1 _Z14yuv2rgb_kernelIhfEvPT_PT0_ii_param_1,
	.param .u32 _Z14yuv2rgb_kernelIhfEvPT_PT0_ii_param_2,
	.param .u32 _Z14yuv2rgb_kernelIhfEvPT_PT0_ii_param_3
)
{
	.reg .pred 	%p<4>;
	.reg .b16 	%rs<8>;
	.reg .b32 	%r<27>;
	.reg .b32 	%f<4>;
	.reg .b64 	%rd<19>;
	.reg .b64 	%fd<16>;

	ld.param.u64 	%rd1, [_Z14yuv2rgb_kernelIhfEvPT_PT0_ii_param_0];
	ld.param.u64 	%rd2, [_Z14yuv2rgb_kernelIhfEvPT_PT0_ii_param_1];
	ld.param.u32 	%r3, [_Z14yuv2rgb_kernelIhfEvPT_PT0_ii_param_2];
	ld.param.u32 	%r5, [_Z14yuv2rgb_kernelIhfEvPT_PT0_ii_param_3];
	mov.u32 	%r6, %ctaid.x;
	mov.u32 	%r7, %ntid.x;
	mov.u32 	%r8, %tid.x;
	mad.lo.s32 	%r1, %r6, %r7, %r8;
	mov.u32 	%r9, %ctaid.y;
	mov.u32 	%r10, %ntid.y;
	mov.u32 	%r11, %tid.y;
	mad.lo.s32 	%r12, %r9, %r10, %r11;
	setp.ge.s32 	%p1, %r1, %r3;
	setp.ge.s32 	%p2, %r12, %r5;
	or.pred  	%p3, %p1, %p2;
	@%p3 bra 	$L__BB0_2;
	cvta.to.global.u64 	%rd3, %rd1;
	cvta.to.global.u64 	%rd4, %rd2;
	mad.lo.s32 	%r13, %r3, %r12, %r1;
	shr.u32 	%r14, %r12, 1;
	shr.u32 	%r15, %r3, 31;
	add.s32 	%r16, %r3, %r15;
	shr.s32 	%r17, %r16, 1;
	shr.u32 	%r18, %r1, 31;
	add.s32 	%r19, %r1, %r18;
	shr.s32 	%r20, %r19, 1;
	mad.lo.s32 	%r21, %r17, %r14, %r20;
	mul.lo.s32 	%r22, %r5, %r3;
	cvt.s64.s32 	%rd5, %r22;
	add.s64 	%rd6, %rd3, %rd5;
	shr.s32 	%r23, %r22, 31;
	shr.u32 	%r24, %r23, 30;
	add.s32 	%r25, %r22, %r24;
	shr.s32 	%r26, %r25, 2;
	cvt.s64.s32 	%rd7, %r26;
	cvt.s64.s32 	%rd8, %r13;
	add.s64 	%rd9, %rd3, %rd8;
	ld.global.u8 	%rs1, [%rd9];
	cvt.rn.f64.u16 	%fd1, %rs1;
	cvt.s64.s32 	%rd10, %r21;
	add.s64 	%rd11, %rd7, %rd10;
	add.s64 	%rd12, %rd6, %rd11;
	ld.global.u8 	%rs2, [%rd12];
	cvt.rn.f64.u16 	%fd2, %rs2;
	add.f64 	%fd3, %fd2, 0dC060000000000000;
	fma.rn.f64 	%fd4, %fd3, 0d3FF5EE685DB76B3C, %fd1;
	cvt.rn.f32.f64 	%f1, %fd4;
	mul.wide.s32 	%rd13, %r13, 4;
	add.s64 	%rd14, %rd4, %rd13;
	st.global.f32 	[%rd14], %f1;
	ld.global.u8 	%rs3, [%rd9];
	cvt.rn.f64.u16 	%fd5, %rs3;
	ld.global.u8 	%rs4, [%rd12];
	cvt.rn.f64.u16 	%fd6, %rs4;
	add.f64 	%fd7, %fd6, 0dC060000000000000;
	fma.rn.f64 	%fd8, %fd7, 0dBFE65606317268D3, %fd5;
	add.s64 	%rd15, %rd6, %rd10;
	ld.global.u8 	%rs5, [%rd15];
	cvt.rn.f64.u16 	%fd9, %rs5;
	add.f64 	%fd10, %fd9, 0dC060000000000000;
	fma.rn.f64 	%fd11, %fd10, 0dBFD59BC77143393B, %fd8;
	cvt.rn.f32.f64 	%f2, %fd11;
	mul.wide.s32 	%rd16, %r22, 4;
	add.s64 	%rd17, %rd14, %rd16;
	st.global.f32 	[%rd17], %f2;
	ld.global.u8 	%rs6, [%rd9];
	cvt.rn.f64.u16 	%fd12, %rs6;
	ld.global.u8 	%rs7, [%rd15];
	cvt.rn.f64.u16 	%fd13, %rs7;
	add.f64 	%fd14, %fd13, 0dC060000000000000;
	fma.rn.f64 	%fd15, %fd14, 0d3FFBB8194C016052, %fd12;
	cvt.rn.f32.f64 	%f3, %fd15;
	add.s64 	%rd18, %rd17, %rd16;
	st.global.f32 	[%rd18], %f3;
$L__BB0_2:
	ret;

}


// ===== COMPILED SASS (sm_100) =====

	.target	sm_100

	.elftype	@"ET_EXEC"


//--------------------- .note.nv.tkinfo           --------------------------
	.section	.note.nv.tkinfo,"",@"SHT_NOTE"
	.sectionflags	@"SHF_NOTE_NV_TKINFO"
	.tkinfo
        /*0018*/ 	.word	0x00000002
        /*0030*/ 	.string	""
        /*0030*/ 	.string	"ptxas"
        /*0030*/ 	.string	"Cuda compilation tools, release 13.0, V13.0.88"
        /*0030*/ 	.string	"Build cuda_13.0.r13.0/compiler.36424714_0"
        /*0030*/ 	.string	"-arch sm_100 -m 64 "



//--------------------- .note.nv.cuinfo           --------------------------
	.section	.note.nv.cuinfo,"",@"SHT_NOTE"
	.sectionflags	@"SHF_NOTE_NV_CUINFO"
        /*0018*/ 	.short	0x0002
        /*001a*/ 	.short	0x0064
        /*001c*/ 	.short	0x0082
	.zero		2


//--------------------- .nv.info                  --------------------------
	.section	.nv.info,"",@"SHT_CUDA_INFO"
	.align	4


	//----- nvinfo : EIATTR_REGCOUNT
	.align		4
        /*0000*/ 	.byte	0x04, 0x2f
        /*0002*/ 	.short	(.L_1 - .L_0)
	.align		4
.L_0:
        /*0004*/ 	.word	index@(_Z14yuv2rgb_kernelIhfEvPT_PT0_ii)
        /*0008*/ 	.word	0x00000016


	//----- nvinfo : EIATTR_FRAME_SIZE
	.align		4
.L_1:
        /*000c*/ 	.byte	0x04, 0x11
        /*000e*/ 	.short	(.L_3 - .L_2)
	.align		4
.L_2:
        /*0010*/ 	.word	index@(_Z14yuv2rgb_kernelIhfEvPT_PT0_ii)
        /*0014*/ 	.word	0x00000000


	//----- nvinfo : EIATTR_MIN_STACK_SIZE
	.align		4
.L_3:
        /*0018*/ 	.byte	0x04, 0x12
        /*001a*/ 	.short	(.L_5 - .L_4)
	.align		4
.L_4:
        /*001c*/ 	.word	index@(_Z14yuv2rgb_kernelIhfEvPT_PT0_ii)
        /*0020*/ 	.word	0x00000000
.L_5:


//--------------------- .nv.compat                --------------------------
	.section	.nv.compat,"",@"SHT_CUDA_COMPAT_INFO"
	.align	4
        /*0000*/ 	.byte	0x02, 0x09, 0x00, 0x00, 0x02, 0x02, 0x01, 0x00, 0x02, 0x05, 0x05, 0x00, 0x03, 0x07, 0x01, 0x01
        /*0010*/ 	.byte	0x02, 0x03, 0x00, 0x00, 0x02, 0x06, 0x01, 0x00, 0x04, 0x0b, 0x08, 0x00, 0x01, 0x00, 0x00, 0x00
        /*0020*/ 	.byte	0x00, 0x00, 0x00, 0x00


//--------------------- .nv.info._Z14yuv2rgb_kernelIhfEvPT_PT0_ii --------------------------
	.section	.nv.info._Z14yuv2rgb_kernelIhfEvPT_PT0_ii,"",@"SHT_CUDA_INFO"
	.sectionflags	@""
	.align	4


	//----- nvinfo : EIATTR_CUDA_API_VERSION
	.align		4
        /*0000*/ 	.byte	0x04, 0x37
        /*0002*/ 	.short	(.L_7 - .L_6)
.L_6:
        /*0004*/ 	.word	0x00000082


	//----- nvinfo : EIATTR_KPARAM_INFO
	.align		4
.L_7:
        /*0008*/ 	.byte	0x04, 0x17
        /*000a*/ 	.short	(.L_9 - .L_8)
.L_8:
        /*000c*/ 	.word	0x00000000
        /*0010*/ 	.short	0x0003
        /*0012*/ 	.short	0x0014
        /*0014*/ 	.byte	0x00, 0xf0, 0x11, 0x00


	//----- nvinfo : EIATTR_KPARAM_INFO
	.align		4
.L_9:
        /*0018*/ 	.byte	0x04, 0x17
        /*001a*/ 	.short	(.L_11 - .L_10)
.L_10:
        /*001c*/ 	.word	0x00000000
        /*0020*/ 	.short	0x0002
        /*0022*/ 	.short	0x0010
        /*0024*/ 	.byte	0x00, 0xf0, 0x11, 0x00


	//----- nvinfo : EIATTR_KPARAM_INFO
	.align		4
.L_11:
        /*0028*/ 	.byte	0x04, 0x17
        /*002a*/ 	.short	(.L_13 - .L_12)
.L_12:
        /*002c*/ 	.word	0x00000000
        /*0030*/ 	.short	0x0001
        /*0032*/ 	.short	0x0008
        /*0034*/ 	.byte	0x00, 0xf5, 0x21, 0x00


	//----- nvinfo : EIATTR_KPARAM_INFO
	.align		4
.L_13:
        /*0038*/ 	.byte	0x04, 0x17
        /*003a*/ 	.short	(.L_15 - .L_14)
.L_14:
        /*003c*/ 	.word	0x00000000
        /*0040*/ 	.short	0x0000
        /*0042*/ 	.short	0x0000
        /*0044*/ 	.byte	0x00, 0xf5, 0x21, 0x00


	//----- nvinfo : EIATTR_SPARSE_MMA_MASK
	.align		4
.L_15:
        /*0048*/ 	.byte	0x03, 0x50
        /*004a*/ 	.short	0x0000


	//----- nvinfo : EIATTR_MAXREG_COUNT
	.align		4
        /*004c*/ 	.byte	0x03, 0x1b
        /*004e*/ 	.short	0x00ff


	//----- nvinfo : EIATTR_MERCURY_ISA_VERSION
	.align		4
        /*0050*/ 	.byte	0x03, 0x5f
        /*0052*/ 	.short	0x0101


	//----- nvinfo : EIATTR_VRC_CTA_INIT_COUNT
	.align		4
        /*0054*/ 	.byte	0x02, 0x4a
	.zero		1
	.zero		1


	//----- nvinfo : EIATTR_EXIT_INSTR_OFFSETS
	.align		4
        /*0058*/ 	.byte	0x04, 0x1c
        /*005a*/ 	.short	(.L_17 - .L_16)


	//   ....[0]....
.L_16:
        /*005c*/ 	.word	0x000000c0


	//   ....[1]....
        /*0060*/ 	.word	0x000004c0


	//----- nvinfo : EIATTR_CBANK_PARAM_SIZE
	.align		4
.L_17:
        /*0064*/ 	.byte	0x03, 0x19
        /*0066*/ 	.short	0x0018


	//----- nvinfo : EIATTR_PARAM_CBANK
	.align		4
        /*0068*/ 	.byte	0x04, 0x0a
        /*006a*/ 	.short	(.L_19 - .L_18)
	.align		4
.L_18:
        /*006c*/ 	.word	index@(.nv.constant0._Z14yuv2rgb_kernelIhfEvPT_PT0_ii)
        /*0070*/ 	.short	0x0380
        /*0072*/ 	.short	0x0018


	//----- nvinfo : EIATTR_SW_WAR
	.align		4
.L_19:
        /*0074*/ 	.byte	0x04, 0x36
        /*0076*/ 	.short	(.L_21 - .L_20)
.L_20:
        /*0078*/ 	.word	0x00000008
.L_21:


//--------------------- .nv.callgraph             --------------------------
	.section	.nv.callgraph,"",@"SHT_CUDA_CALLGRAPH"
	.align	4
	.sectionentsize	8
	.align		4
        /*0000*/ 	.word	0x00000000
	.align		4
        /*0004*/ 	.word	0xffffffff
	.align		4
        /*0008*/ 	.word	0x00000000
	.align		4
        /*000c*/ 	.word	0xfffffffe
	.align		4
        /*0010*/ 	.word	0x00000000
	.align		4
        /*0014*/ 	.word	0xfffffffd
	.align		4
        /*0018*/ 	.word	0x00000000
	.align		4
        /*001c*/ 	.word	0xfffffffc


//--------------------- .text._Z14yuv2rgb_kernelIhfEvPT_PT0_ii --------------------------
	.section	.text._Z14yuv2rgb_kernelIhfEvPT_PT0_ii,"ax",@progbits
	.align	128
        .global         _Z14yuv2rgb_kernelIhfEvPT_PT0_ii
        .type           _Z14yuv2rgb_kernelIhfEvPT_PT0_ii,@function
        .size           _Z14yuv2rgb_kernelIhfEvPT_PT0_ii,(.L_x_1 - _Z14yuv2rgb_kernelIhfEvPT_PT0_ii)
        .other          _Z14yuv2rgb_kernelIhfEvPT_PT0_ii,@"STO_CUDA_ENTRY STV_DEFAULT"
_Z14yuv2rgb_kernelIhfEvPT_PT0_ii:
.text._Z14yuv2rgb_kernelIhfEvPT_PT0_ii:
[----:B------:R-:W-:Y:S01]  /*0000*/  LDC R1, c[0x0][0x37c] ;  /* 0x0000df00ff017b82 */ /* 0x000fe20000000800 */
[----:B------:R-:W0:Y:S07]  /*0010*/  S2R R5, SR_TID.Y ;  /* 0x0000000000057919 */ /* 0x000e2e0000002200 */
[----:B------:R-:W1:Y:S01]  /*0020*/  LDC R3, c[0x0][0x360] ;  /* 0x0000d800ff037b82 */ /* 0x000e620000000800 */
[----:B------:R-:W1:Y:S07]  /*0030*/  S2R R0, SR_TID.X ;  /* 0x0000000000007919 */ /* 0x000e6e0000002100 */
[----:B------:R-:W0:Y:S08]  /*0040*/  S2UR UR5, SR_CTAID.Y ;  /* 0x00000000000579c3 */ /* 0x000e300000002600 */
[----:B------:R-:W0:Y:S08]  /*0050*/  LDC R12, c[0x0][0x364] ;  /* 0x0000d900ff0c7b82 */ /* 0x000e300000000800 */
[----:B------:R-:W1:Y:S08]  /*0060*/  S2UR UR4, SR_CTAID.X ;  /* 0x00000000000479c3 */ /* 0x000e700000002500 */
[----:B------:R-:W2:Y:S01]  /*0070*/  LDC.64 R6, c[0x0][0x390] ;  /* 0x0000e400ff067b82 */ /* 0x000ea20000000a00 */
[----:B0-----:R-:W-:-:S02]  /*0080*/  IMAD R12, R12, UR5, R5 ;  /* 0x000000050c0c7c24 */ /* 0x001fc4000f8e0205 */
[----:B-1----:R-:W-:-:S03]  /*0090*/  IMAD R3, R3, UR4, R0 ;  /* 0x0000000403037c24 */ /* 0x002fc6000f8e0200 */
[----:B--2---:R-:W-:-:S04]  /*00a0*/  ISETP.GE.AND P0, PT, R12, R7, PT ;  /* 0x000000070c00720c */ /* 0x004fc80003f06270 */
[----:B------:R-:W-:-:S13]  /*00b0*/  ISETP.GE.OR P0, PT, R3, R6, P0 ;  /* 0x000000060300720c */ /* 0x000fda0000706670 */
[----:B------:R-:W-:Y:S05]  /*00c0*/  @P0 EXIT ;  /* 0x000000000000094d */ /* 0x000fea0003800000 */
[----:B------:R-:W0:Y:S01]  /*00d0*/  LDC.64 R4, c[0x0][0x380] ;  /* 0x0000e000ff047b82 */ /* 0x000e220000000a00 */
[-C--:B------:R-:W-:Y:S01]  /*00e0*/  IMAD R0, R7, R6.reuse, RZ ;  /* 0x0000000607007224 */ /* 0x080fe200078e02ff */
[----:B------:R-:W-:Y:S01]  /*00f0*/  LEA.HI R9, R3, R3, RZ, 0x1 ;  /* 0x0000000303097211 */ /* 0x000fe200078f08ff */
[----:B------:R-:W1:Y:S01]  /*0100*/  LDCU.64 UR4, c[0x0][0x358] ;  /* 0x00006b00ff0477ac */ /* 0x000e620008000a00 */
[-C--:B------:R-:W-:Y:S01]  /*0110*/  LEA.HI R2, R6, R6.reuse, RZ, 0x1 ;  /* 0x0000000606027211 */ /* 0x080fe200078f08ff */
[----:B------:R-:W-:Y:S01]  /*0120*/  IMAD R17, R12, R6, R3 ;  /* 0x000000060c117224 */ /* 0x000fe200078e0203 */
[----:B------:R-:W-:Y:S02]  /*0130*/  SHF.R.S32.HI R11, RZ, 0x1f, R0 ;  /* 0x0000001fff0b7819 */ /* 0x000fe40000011400 */
[----:B------:R-:W-:Y:S01]  /*0140*/  SHF.R.U32.HI R8, RZ, 0x1, R12 ;  /* 0x00000001ff087819 */ /* 0x000fe2000001160c */
[----:B------:R-:W2:Y:S01]  /*0150*/  LDC.64 R14, c[0x0][0x388] ;  /* 0x0000e200ff0e7b82 */ /* 0x000ea20000000a00 */
[----:B------:R-:W-:-:S02]  /*0160*/  SHF.R.S32.HI R9, RZ, 0x1, R9 ;  /* 0x00000001ff097819 */ /* 0x000fc40000011409 */
[----:B------:R-:W-:Y:S02]  /*0170*/  SHF.R.S32.HI R7, RZ, 0x1, R2 ;  /* 0x00000001ff077819 */ /* 0x000fe40000011402 */
[----:B------:R-:W-:-:S03]  /*0180*/  LEA.HI R2, R11, R0, RZ, 0x2 ;  /* 0x000000000b027211 */ /* 0x000fc600078f10ff */
[----:B------:R-:W-:Y:S01]  /*0190*/  IMAD R8, R8, R7, R9 ;  /* 0x0000000708087224 */ /* 0x000fe200078e0209 */
[----:B------:R-:W-:-:S04]  /*01a0*/  SHF.R.S32.HI R2, RZ, 0x2, R2 ;  /* 0x00000002ff027819 */ /* 0x000fc80000011402 */
[----:B------:R-:W-:Y:S02]  /*01b0*/  SHF.R.S32.HI R7, RZ, 0x1f, R2 ;  /* 0x0000001fff077819 */ /* 0x000fe40000011402 */
[C---:B0-----:R-:W-:Y:S02]  /*01c0*/  IADD3 R11, P0, PT, R0.reuse, R4, RZ ;  /* 0x00000004000b7210 */ /* 0x041fe40007f1e0ff */
[--C-:B------:R-:W-:Y:S02]  /*01d0*/  SHF.R.S32.HI R10, RZ, 0x1f, R8.reuse ;  /* 0x0000001fff0a7819 */ /* 0x100fe40000011408 */
[----:B------:R-:W-:Y:S02]  /*01e0*/  LEA.HI.X.SX32 R9, R0, R5, 0x1, P0 ;  /* 0x0000000500097211 */ /* 0x000fe400000f0eff */
[----:B------:R-:W-:-:S04]  /*01f0*/  IADD3 R2, P0, P1, R11, R2, R8 ;  /* 0x000000020b027210 */ /* 0x000fc8000791e008 */
[----:B------:R-:W-:Y:S02]  /*0200*/  IADD3.X R3, PT, PT, R9, R7, R10, P0, P1 ;  /* 0x0000000709037210 */ /* 0x000fe400007e240a */
[----:B------:R-:W-:-:S03]  /*0210*/  IADD3 R4, P0, PT, R17, R4, RZ ;  /* 0x0000000411047210 */ /* 0x000fc60007f1e0ff */
[----:B-1----:R-:W3:Y:S01]  /*0220*/  LDG.E.U8 R18, desc[UR4][R2.64] ;  /* 0x0000000402127981 */ /* 0x002ee2000c1e1100 */
[----:B------:R-:W-:-:S05]  /*0230*/  LEA.HI.X.SX32 R5, R17, R5, 0x1, P0 ;  /* 0x0000000511057211 */ /* 0x000fca00000f0eff */
[----:B------:R-:W4:Y:S01]  /*0240*/  LDG.E.U8 R16, desc[UR4][R4.64] ;  /* 0x0000000404107981 */ /* 0x000f22000c1e1100 */
[----:B------:R-:W-:Y:S01]  /*0250*/  UMOV UR6, 0x5db76b3c ;  /* 0x5db76b3c00067882 */ /* 0x000fe20000000000 */
[----:B------:R-:W-:Y:S01]  /*0260*/  UMOV UR7, 0x3ff5ee68 ;  /* 0x3ff5ee6800077882 */ /* 0x000fe20000000000 */
[----:B------:R-:W-:-:S05]  /*0270*/  IADD3 R8, P0, PT, R8, R11, RZ ;  /* 0x0000000b08087210 */ /* 0x000fca0007f1e0ff */
[----:B------:R-:W-:Y:S01]  /*0280*/  IMAD.X R9, R10, 0x1, R9, P0 ;  /* 0x000000010a097824 */ /* 0x000fe200000e0609 */
[----:B---3--:R-:W0:Y:S08]  /*0290*/  I2F.F64.U16 R12, R18 ;  /* 0x00000012000c7312 */ /* 0x008e300000101800 */
[----:B----4-:R-:W1:Y:S01]  /*02a0*/  I2F.F64.U16 R6, R16 ;  /* 0x0000001000067312 */ /* 0x010e620000101800 */
[----:B0-----:R-:W-:-:S08]  /*02b0*/  DADD R12, R12, -128 ;  /* 0xc06000000c0c7429 */ /* 0x001fd00000000000 */
[----:B-1----:R-:W-:Y:S01]  /*02c0*/  DFMA R12, R12, UR6, R6 ;  /* 0x000000060c0c7c2b */ /* 0x002fe20008000006 */
[----:B--2---:R-:W-:-:S09]  /*02d0*/  IMAD.WIDE R6, R17, 0x4, R14 ;  /* 0x0000000411067825 */ /* 0x004fd200078e020e */
[----:B------:R-:W0:Y:S02]  /*02e0*/  F2F.F32.F64 R13, R12 ;  /* 0x0000000c000d7310 */ /* 0x000e240000301000 */
[----:B0-----:R0:W-:Y:S04]  /*02f0*/  STG.E desc[UR4][R6.64], R13 ;  /* 0x0000000d06007986 */ /* 0x0011e8000c101904 */
[----:B------:R-:W2:Y:S04]  /*0300*/  LDG.E.U8 R2, desc[UR4][R2.64] ;  /* 0x0000000402027981 */ /* 0x000ea8000c1e1100 */
[----:B------:R-:W3:Y:S04]  /*0310*/  LDG.E.U8 R19, desc[UR4][R8.64] ;  /* 0x0000000408137981 */ /* 0x000ee8000c1e1100 */
[----:B------:R-:W4:Y:S01]  /*0320*/  LDG.E.U8 R18, desc[UR4][R4.64] ;  /* 0x0000000404127981 */ /* 0x000f22000c1e1100 */
[----:B------:R-:W-:Y:S01]  /*0330*/  UMOV UR6, 0x317268d3 ;  /* 0x317268d300067882 */ /* 0x000fe20000000000 */
[----:B------:R-:W-:Y:S01]  /*0340*/  UMOV UR7, 0x3fe65606 ;  /* 0x3fe6560600077882 */ /* 0x000fe20000000000 */
[----:B0-----:R-:W-:Y:S01]  /*0350*/  IMAD.WIDE R6, R0, 0x4, R6 ;  /* 0x0000000400067825 */ /* 0x001fe200078e0206 */
[----:B--2---:R-:W0:Y:S08]  /*0360*/  I2F.F64.U16 R14, R2 ;  /* 0x00000002000e7312 */ /* 0x004e300000101800 */
[----:B---3--:R-:W1:Y:S01]  /*0370*/  I2F.F64.U16 R16, R19 ;  /* 0x0000001300107312 */ /* 0x008e620000101800 */
[----:B0-----:R-:W-:-:S07]  /*0380*/  DADD R14, R14, -128 ;  /* 0xc06000000e0e7429 */ /* 0x001fce0000000000 */
[----:B----4-:R-:W0:Y:S01]  /*0390*/  I2F.F64.U16 R10, R18 ;  /* 0x00000012000a7312 */ /* 0x010e220000101800 */
[----:B-1----:R-:W-:Y:S02]  /*03a0*/  DADD R16, R16, -128 ;  /* 0xc060000010107429 */ /* 0x002fe40000000000 */
[----:B0-----:R-:W-:Y:S01]  /*03b0*/  DFMA R10, R14, -UR6, R10 ;  /* 0x800000060e0a7c2b */ /* 0x001fe2000800000a */
[----:B------:R-:W-:Y:S01]  /*03c0*/  UMOV UR6, 0x7143393b ;  /* 0x7143393b00067882 */ /* 0x000fe20000000000 */
[----:B------:R-:W-:-:S06]  /*03d0*/  UMOV UR7, 0x3fd59bc7 ;  /* 0x3fd59bc700077882 */ /* 0x000fcc0000000000 */
[----:B------:R-:W-:-:S06]  /*03e0*/  DFMA R10, R16, -UR6, R10 ;  /* 0x80000006100a7c2b */ /* 0x000fcc000800000a */
[----:B------:R-:W0:Y:S02]  /*03f0*/  F2F.F32.F64 R15, R10 ;  /* 0x0000000a000f7310 */ /* 0x000e240000301000 */
[----:B0-----:R-:W-:Y:S04]  /*0400*/  STG.E desc[UR4][R6.64], R15 ;  /* 0x0000000f06007986 */ /* 0x001fe8000c101904 */
[----:B------:R-:W2:Y:S04]  /*0410*/  LDG.E.U8 R8, desc[UR4][R8.64] ;  /* 0x0000000408087981 */ /* 0x000ea8000c1e1100 */
[----:B------:R-:W3:Y:S01]  /*0420*/  LDG.E.U8 R4, desc[UR4][R4.64] ;  /* 0x0000000404047981 */ /* 0x000ee2000c1e1100 */
[----:B------:R-:W-:Y:S01]  /*0430*/  UMOV UR6, 0x4c016052 ;  /* 0x4c01605200067882 */ /* 0x000fe20000000000 */
[----:B------:R-:W-:Y:S01]  /*0440*/  UMOV UR7, 0x3ffbb819 ;  /* 0x3ffbb81900077882 */ /* 0x000fe20000000000 */
[----:B------:R-:W-:Y:S01]  /*0450*/  IMAD.WIDE R10, R0, 0x4, R6 ;  /* 0x00000004000a7825 */ /* 0x000fe200078e0206 */
[----:B--2---:R-:W0:Y:S08]  /*0460*/  I2F.F64.U16 R12, R8 ;  /* 0x00000008000c7312 */ /* 0x004e300000101800 */
[----:B---3--:R-:W1:Y:S01]  /*0470*/  I2F.F64.U16 R2, R4 ;  /* 0x0000000400027312 */ /* 0x008e620000101800 */
[----:B0-----:R-:W-:-:S08]  /*0480*/  DADD R12, R12, -128 ;  /* 0xc06000000c0c7429 */ /* 0x001fd00000000000 */
[----:B-1----:R-:W-:-:S10]  /*0490*/  DFMA R2, R12, UR6, R2 ;  /* 0x000000060c027c2b */ /* 0x002fd40008000002 */
[----:B------:R-:W0:Y:S02]  /*04a0*/  F2F.F32.F64 R3, R2 ;  /* 0x0000000200037310 */ /* 0x000e240000301000 */
[----:B0-----:R-:W-:Y:S01]  /*04b0*/  STG.E desc[UR4][R10.64], R3 ;  /* 0x000000030a007986 */ /* 0x001fe2000c101904 */
[----:B------:R-:W-:Y:S05]  /*04c0*/  EXIT ;  /* 0x000000000000794d */ /* 0x000fea0003800000 */
.L_x_0:
[----:B------:R-:W-:-:S00]  /*04d0*/  BRA `(.L_x_0) ;  /* 0xfffffffc00fc7947 */ /* 0x000fc0000383ffff */
[----:B------:R-:W-:-:S00]  /*04e0*/  NOP ;  /* 0x0000000000007918 */ /* 0x000fc00000000000 */
        /* <DEDUP_REMOVED lines=9> */
.L_x_1:


//--------------------- .nv.shared.reserved.0     --------------------------
	.section	.nv.shared.reserved.0,"aw",@nobits
	.weak		__nv_reservedSMEM_offset_0_alias
	.size		__nv_reservedSMEM_offset_0_alias, 0, 64
	.other		__nv_reservedSMEM_offset_0_alias,@"STO_CUDA_RESERVED_SHARED STV_DEFAULT"
__nv_reservedSMEM_offset_0_alias:
	.zero		0
	.zero		64


//--------------------- .nv.constant0._Z14yuv2rgb_kernelIhfEvPT_PT0_ii --------------------------
	.section	.nv.constant0._Z14yuv2rgb_kernelIhfEvPT_PT0_ii,"a",@progbits
	.sectionflags	@""
	.align	4
.nv.constant0._Z14yuv2rgb_kernelIhfEvPT_PT0_ii:
	.zero		920


//--------------------- SYMBOLS --------------------------

	.type		.nv.reservedSmem.offset0,@object
	.size		.nv.reservedSmem.offset0,0x4
